	.headerflags	@"EF_CUDA_TEXMODE_UNIFIED EF_CUDA_64BIT_ADDRESS EF_CUDA_ACCELERATORS EF_CUDA_SM90 EF_CUDA_VIRTUAL_SM(EF_CUDA_SM90)"
	.elftype	@"ET_EXEC"


//--------------------- .nv.info                  --------------------------
	.section	.nv.info,"",@"SHT_CUDA_INFO"
	.align	4


	//----- nvinfo : EIATTR_REGCOUNT
	.align		4
        /*0000*/ 	.byte	0x04, 0x2f
        /*0002*/ 	.short	(.L_1 - .L_0)
	.align		4
.L_0:
        /*0004*/ 	.word	index@(triton_poi_fused_cat_flip_relu_sum_0)
        /*0008*/ 	.word	0x0000000a


	//----- nvinfo : EIATTR_MIN_STACK_SIZE
	.align		4
.L_1:
        /*000c*/ 	.byte	0x04, 0x12
        /*000e*/ 	.short	(.L_3 - .L_2)
	.align		4
.L_2:
        /*0010*/ 	.word	index@(triton_poi_fused_cat_flip_relu_sum_0)
        /*0014*/ 	.word	0x00000000


	//----- nvinfo : EIATTR_FRAME_SIZE
	.align		4
.L_3:
        /*0018*/ 	.byte	0x04, 0x11
        /*001a*/ 	.short	(.L_5 - .L_4)
	.align		4
.L_4:
        /*001c*/ 	.word	index@(triton_poi_fused_cat_flip_relu_sum_0)
        /*0020*/ 	.word	0x00000000


	//----- nvinfo : EIATTR_MIN_STACK_SIZE
	.align		4
.L_5:
        /*0024*/ 	.byte	0x04, 0x12
        /*0026*/ 	.short	(.L_7 - .L_6)
	.align		4
.L_6:
        /*0028*/ 	.word	index@(triton_poi_fused_cat_flip_relu_sum_0)
        /*002c*/ 	.word	0x00000000
.L_7:


//--------------------- .nv.info.triton_poi_fused_cat_flip_relu_sum_0 --------------------------
	.section	.nv.info.triton_poi_fused_cat_flip_relu_sum_0,"",@"SHT_CUDA_INFO"
	.sectionflags	@""
	.align	4


	//----- nvinfo : EIATTR_CUDA_API_VERSION
	.align		4
        /*0000*/ 	.byte	0x04, 0x37
        /*0002*/ 	.short	(.L_9 - .L_8)
.L_8:
        /*0004*/ 	.word	0x0000007c


	//----- nvinfo : EIATTR_KPARAM_INFO
	.align		4
.L_9:
        /*0008*/ 	.byte	0x04, 0x17
        /*000a*/ 	.short	(.L_11 - .L_10)
.L_10:
        /*000c*/ 	.word	0x00000000
        /*0010*/ 	.short	0x0002
        /*0012*/ 	.short	0x0010
        /*0014*/ 	.byte	0x00, 0xf0, 0x11, 0x00


	//----- nvinfo : EIATTR_KPARAM_INFO
	.align		4
.L_11:
        /*0018*/ 	.byte	0x04, 0x17
        /*001a*/ 	.short	(.L_13 - .L_12)
.L_12:
        /*001c*/ 	.word	0x00000000
        /*0020*/ 	.short	0x0001
        /*0022*/ 	.short	0x0008
        /*0024*/ 	.byte	0x00, 0xf4, 0x21, 0x00


	//----- nvinfo : EIATTR_KPARAM_INFO
	.align		4
.L_13:
        /*0028*/ 	.byte	0x04, 0x17
        /*002a*/ 	.short	(.L_15 - .L_14)
.L_14:
        /*002c*/ 	.word	0x00000000
        /*0030*/ 	.short	0x0000
        /*0032*/ 	.short	0x0000
        /*0034*/ 	.byte	0x00, 0xf4, 0x21, 0x00


	//----- nvinfo : EIATTR_SPARSE_MMA_MASK
	.align		4
.L_15:
        /*0038*/ 	.byte	0x03, 0x50
        /*003a*/ 	.short	0x0000


	//----- nvinfo : EIATTR_MAXREG_COUNT
	.align		4
        /*003c*/ 	.byte	0x03, 0x1b
        /*003e*/ 	.short	0x00ff


	//----- nvinfo : EIATTR_EXIT_INSTR_OFFSETS
	.align		4
        /*0040*/ 	.byte	0x04, 0x1c
        /*0042*/ 	.short	(.L_17 - .L_16)


	//   ....[0]....
.L_16:
        /*0044*/ 	.word	0x00000190


	//   ....[1]....
        /*0048*/ 	.word	0x000001b0


	//----- nvinfo : EIATTR_REQNTID
	.align		4
.L_17:
        /*004c*/ 	.byte	0x04, 0x10
        /*004e*/ 	.short	(.L_19 - .L_18)
.L_18:
        /*0050*/ 	.word	0x00000020
        /*0054*/ 	.word	0x00000001
        /*0058*/ 	.word	0x00000001


	//----- nvinfo : EIATTR_CRS_STACK_SIZE
	.align		4
.L_19:
        /*005c*/ 	.byte	0x04, 0x1e
        /*005e*/ 	.short	(.L_21 - .L_20)
.L_20:
        /*0060*/ 	.word	0x00000000


	//----- nvinfo : EIATTR_CBANK_PARAM_SIZE
	.align		4
.L_21:
        /*0064*/ 	.byte	0x03, 0x19
        /*0066*/ 	.short	0x0014


	//----- nvinfo : EIATTR_PARAM_CBANK
	.align		4
        /*0068*/ 	.byte	0x04, 0x0a
        /*006a*/ 	.short	(.L_23 - .L_22)
	.align		4
.L_22:
        /*006c*/ 	.word	index@(.nv.constant0.triton_poi_fused_cat_flip_relu_sum_0)
        /*0070*/ 	.short	0x0210
        /*0072*/ 	.short	0x0014


	//----- nvinfo : EIATTR_SW_WAR
	.align		4
.L_23:
        /*0074*/ 	.byte	0x04, 0x36
        /*0076*/ 	.short	(.L_25 - .L_24)
.L_24:
        /*0078*/ 	.word	0x00000008
.L_25:


//--------------------- .nv.callgraph             --------------------------
	.section	.nv.callgraph,"",@"SHT_CUDA_CALLGRAPH"
	.align	4
	.sectionentsize	8
	.align		4
        /*0000*/ 	.word	0x00000000
	.align		4
        /*0004*/ 	.word	0xffffffff
	.align		4
        /*0008*/ 	.word	0x00000000
	.align		4
        /*000c*/ 	.word	0xfffffffe
	.align		4
        /*0010*/ 	.word	0x00000000
	.align		4
        /*0014*/ 	.word	0xfffffffd
	.align		4
        /*0018*/ 	.word	0x00000000
	.align		4
        /*001c*/ 	.word	0xfffffffc


//--------------------- .text.triton_poi_fused_cat_flip_relu_sum_0 --------------------------
	.section	.text.triton_poi_fused_cat_flip_relu_sum_0,"ax",@progbits
	.align	128
        .global         triton_poi_fused_cat_flip_relu_sum_0
        .type           triton_poi_fused_cat_flip_relu_sum_0,@function
        .size           triton_poi_fused_cat_flip_relu_sum_0,(.L_x_3 - triton_poi_fused_cat_flip_relu_sum_0)
        .other          triton_poi_fused_cat_flip_relu_sum_0,@"STO_CUDA_ENTRY STV_DEFAULT"
triton_poi_fused_cat_flip_relu_sum_0:
.text.triton_poi_fused_cat_flip_relu_sum_0:
[----:B------:R-:W0:Y:S02]  /*0000*/  LDC R1, c[0x0][0x28] ;  /* 0x00000a00ff017b82 */ /* 0x000e240000000800 */
[----:B------:R-:W1:Y:S01]  /*0010*/  S2R R0, SR_TID.X ;  /* 0x0000000000007919 */ /* 0x000e620000002100 */
[----:B------:R-:W2:Y:S01]  /*0020*/  LDC.64 R4, c[0x0][0x218] ;  /* 0x00008600ff047b82 */ /* 0x000ea20000000a00 */
[----:B------:R-:W-:Y:S01]  /*0030*/  ULDC.64 UR4, c[0x0][0x208] ;  /* 0x0000820000047ab9 */ /* 0x000fe20000000a00 */
[----:B------:R-:W-:Y:S01]  /*0040*/  BSSY B0, `(.L_x_0) ;  /* 0x000000b000007945 */ /* 0x000fe20003800000 */
[----:B------:R-:W3:Y:S01]  /*0050*/  S2R R7, SR_CTAID.X ;  /* 0x0000000000077919 */ /* 0x000ee20000002500 */
[----:B------:R-:W-:Y:S01]  /*0060*/  CS2R R2, SRZ ;  /* 0x0000000000027805 */ /* 0x000fe2000001ff00 */
[----:B-1----:R-:W-:-:S05]  /*0070*/  IMAD.SHL.U32 R0, R0, 0x2, RZ ;  /* 0x0000000200007824 */ /* 0x002fca00078e00ff */
[----:B------:R-:W-:-:S05]  /*0080*/  LOP3.LUT R0, R0, 0x3e, RZ, 0xc0, !PT ;  /* 0x0000003e00007812 */ /* 0x000fca00078ec0ff */
[----:B---3--:R-:W-:-:S05]  /*0090*/  IMAD R7, R7, 0x40, R0 ;  /* 0x0000004007077824 */ /* 0x008fca00078e0200 */
[----:B------:R-:W-:-:S13]  /*00a0*/  ISETP.GE.AND P0, PT, R7, 0x40, PT ;  /* 0x000000400700780c */ /* 0x000fda0003f06270 */
[----:B--2---:R-:W-:Y:S05]  /*00b0*/  @P0 BRA `(.L_x_1) ;  /* 0x00000000000c0947 */ /* 0x004fea0003800000 */
[----:B------:R-:W1:Y:S02]  /*00c0*/  LDC.64 R2, c[0x0][0x210] ;  /* 0x00008400ff027b82 */ /* 0x000e640000000a00 */
[----:B-1----:R-:W-:-:S06]  /*00d0*/  IMAD.WIDE R2, R7, 0x4, R2 ;  /* 0x0000000407027825 */ /* 0x002fcc00078e0202 */
[----:B------:R-:W5:Y:S02]  /*00e0*/  LDG.E.64 R2, desc[UR4][R2.64] ;  /* 0x0000000402027981 */ /* 0x000f64000c1e1b00 */
.L_x_1:
[----:B------:R-:W-:Y:S05]  /*00f0*/  BSYNC B0 ;  /* 0x0000000000007941 */ /* 0x000fea0003800000 */
.L_x_0:
[----:B-----5:R-:W-:Y:S02]  /*0100*/  SEL R2, R2, RZ, !P0 ;  /* 0x000000ff02027207 */ /* 0x020fe40004000000 */
[----:B------:R-:W-:Y:S02]  /*0110*/  SEL R3, R3, RZ, !P0 ;  /* 0x000000ff03037207 */ /* 0x000fe40004000000 */
[C---:B------:R-:W-:Y:S02]  /*0120*/  FSETP.GEU.AND P1, PT, R2.reuse, RZ, PT ;  /* 0x000000ff0200720b */ /* 0x040fe40003f2e000 */
[C---:B------:R-:W-:Y:S02]  /*0130*/  FSETP.GEU.AND P2, PT, R3.reuse, RZ, PT ;  /* 0x000000ff0300720b */ /* 0x040fe40003f4e000 */
[----:B------:R-:W-:Y:S02]  /*0140*/  FSEL R0, R2, RZ, P1 ;  /* 0x000000ff02007208 */ /* 0x000fe40000800000 */
[----:B------:R-:W-:Y:S01]  /*0150*/  FSEL R6, R3, RZ, P2 ;  /* 0x000000ff03067208 */ /* 0x000fe20001000000 */
[----:B------:R-:W-:-:S04]  /*0160*/  IMAD.WIDE R2, R7, 0x4, R4 ;  /* 0x0000000407027825 */ /* 0x000fc800078e0204 */
[----:B------:R-:W-:Y:S01]  /*0170*/  FADD R4, R0, R0 ;  /* 0x0000000000047221 */ /* 0x000fe20000000000 */
[----:B------:R-:W-:Y:S01]  /*0180*/  FADD R5, R6, R6 ;  /* 0x0000000606057221 */ /* 0x000fe20000000000 */
[----:B------:R-:W-:Y:S06]  /*0190*/  @P0 EXIT ;  /* 0x000000000000094d */ /* 0x000fec0003800000 */
[----:B------:R-:W-:Y:S01]  /*01a0*/  STG.E.64 desc[UR4][R2.64], R4 ;  /* 0x0000000402007986 */ /* 0x000fe2000c101b04 */
[----:B------:R-:W-:Y:S05]  /*01b0*/  EXIT ;  /* 0x000000000000794d */ /* 0x000fea0003800000 */
.L_x_2:
[----:B------:R-:W-:-:S00]  /*01c0*/  BRA `(.L_x_2) ;  /* 0xfffffffc00fc7947 */ /* 0x000fc0000383ffff */
[----:B------:R-:W-:-:S00]  /*01d0*/  NOP ;  /* 0x0000000000007918 */ /* 0x000fc00000000000 */
        /* <DEDUP_REMOVED lines=10> */
.L_x_3:


//--------------------- .nv.constant0.triton_poi_fused_cat_flip_relu_sum_0 --------------------------
	.section	.nv.constant0.triton_poi_fused_cat_flip_relu_sum_0,"a",@progbits
	.sectionflags	@""
	.align	4
.nv.constant0.triton_poi_fused_cat_flip_relu_sum_0:
	.zero		548
